//
// Generated by NVIDIA NVVM Compiler
//
// Compiler Build ID: CL-36424714
// Cuda compilation tools, release 13.0, V13.0.88
// Based on NVVM 20.0.0
//

.version 9.0
.target sm_100
.address_size 64

	// .globl	default_function_kernel

.visible .entry default_function_kernel(
	.param .u64 .ptr .align 1 default_function_kernel_param_0,
	.param .u64 .ptr .align 1 default_function_kernel_param_1,
	.param .u64 .ptr .align 1 default_function_kernel_param_2,
	.param .u64 .ptr .align 1 default_function_kernel_param_3
)
.maxntid 16
{
	.reg .b32 	%r<5>;
	.reg .b32 	%f<5>;
	.reg .b64 	%rd<12>;

	ld.param.u64 	%rd1, [default_function_kernel_param_0];
	ld.param.u64 	%rd2, [default_function_kernel_param_1];
	ld.param.u64 	%rd3, [default_function_kernel_param_2];
	ld.param.u64 	%rd4, [default_function_kernel_param_3];
	cvta.to.global.u64 	%rd5, %rd2;
	cvta.to.global.u64 	%rd6, %rd3;
	cvta.to.global.u64 	%rd7, %rd1;
	cvta.to.global.u64 	%rd8, %rd4;
	mov.u32 	%r1, %ctaid.x;
	shl.b32 	%r2, %r1, 4;
	mov.u32 	%r3, %tid.x;
	or.b32  	%r4, %r2, %r3;
	mul.wide.u32 	%rd9, %r4, 4;
	add.s64 	%rd10, %rd8, %rd9;
	ld.global.nc.f32 	%f1, [%rd10];
	ld.global.nc.f32 	%f2, [%rd7];
	ld.global.nc.f32 	%f3, [%rd6];
	fma.rn.f32 	%f4, %f1, %f2, %f3;
	add.s64 	%rd11, %rd5, %rd9;
	st.global.f32 	[%rd11], %f4;
	ret;

}


// ===== COMPILED SASS (sm_100) =====

	.target	sm_100

	.elftype	@"ET_EXEC"


//--------------------- .note.nv.tkinfo           --------------------------
	.section	.note.nv.tkinfo,"",@"SHT_NOTE"
	.sectionflags	@"SHF_NOTE_NV_TKINFO"
	.tkinfo
        /*0018*/ 	.word	0x00000002
        /*0030*/ 	.string	""
        /*0030*/ 	.string	"ptxas"
        /*0030*/ 	.string	"Cuda compilation tools, release 13.0, V13.0.88"
        /*0030*/ 	.string	"Build cuda_13.0.r13.0/compiler.36424714_0"
        /*0030*/ 	.string	"-arch sm_100 -m 64 "



//--------------------- .note.nv.cuinfo           --------------------------
	.section	.note.nv.cuinfo,"",@"SHT_NOTE"
	.sectionflags	@"SHF_NOTE_NV_CUINFO"
        /*0018*/ 	.short	0x0002
        /*001a*/ 	.short	0x0064
        /*001c*/ 	.short	0x0082
	.zero		2


//--------------------- .nv.info                  --------------------------
	.section	.nv.info,"",@"SHT_CUDA_INFO"
	.align	4


	//----- nvinfo : EIATTR_REGCOUNT
	.align		4
        /*0000*/ 	.byte	0x04, 0x2f
        /*0002*/ 	.short	(.L_1 - .L_0)
	.align		4
.L_0:
        /*0004*/ 	.word	index@(default_function_kernel)
        /*0008*/ 	.word	0x0000000e


	//----- nvinfo : EIATTR_FRAME_SIZE
	.align		4
.L_1:
        /*000c*/ 	.byte	0x04, 0x11
        /*000e*/ 	.short	(.L_3 - .L_2)
	.align		4
.L_2:
        /*0010*/ 	.word	index@(default_function_kernel)
        /*0014*/ 	.word	0x00000000


	//----- nvinfo : EIATTR_MIN_STACK_SIZE
	.align		4
.L_3:
        /*0018*/ 	.byte	0x04, 0x12
        /*001a*/ 	.short	(.L_5 - .L_4)
	.align		4
.L_4:
        /*001c*/ 	.word	index@(default_function_kernel)
        /*0020*/ 	.word	0x00000000
.L_5:


//--------------------- .nv.compat                --------------------------
	.section	.nv.compat,"",@"SHT_CUDA_COMPAT_INFO"
	.align	4
        /*0000*/ 	.byte	0x02, 0x09, 0x00, 0x00, 0x02, 0x02, 0x01, 0x00, 0x02, 0x05, 0x05, 0x00, 0x03, 0x07, 0x01, 0x01
        /*0010*/ 	.byte	0x02, 0x03, 0x00, 0x00, 0x02, 0x06, 0x01, 0x00, 0x04, 0x0b, 0x08, 0x00, 0x09, 0x00, 0x00, 0x00
        /*0020*/ 	.byte	0x00, 0x00, 0x00, 0x00


//--------------------- .nv.info.default_function_kernel --------------------------
	.section	.nv.info.default_function_kernel,"",@"SHT_CUDA_INFO"
	.sectionflags	@""
	.align	4


	//----- nvinfo : EIATTR_CUDA_API_VERSION
	.align		4
        /*0000*/ 	.byte	0x04, 0x37
        /*0002*/ 	.short	(.L_7 - .L_6)
.L_6:
        /*0004*/ 	.word	0x00000082


	//----- nvinfo : EIATTR_KPARAM_INFO
	.align		4
.L_7:
        /*0008*/ 	.byte	0x04, 0x17
        /*000a*/ 	.short	(.L_9 - .L_8)
.L_8:
        /*000c*/ 	.word	0x00000000
        /*0010*/ 	.short	0x0003
        /*0012*/ 	.short	0x0018
        /*0014*/ 	.byte	0x00, 0xf5, 0x21, 0x00


	//----- nvinfo : EIATTR_KPARAM_INFO
	.align		4
.L_9:
        /*0018*/ 	.byte	0x04, 0x17
        /*001a*/ 	.short	(.L_11 - .L_10)
.L_10:
        /*001c*/ 	.word	0x00000000
        /*0020*/ 	.short	0x0002
        /*0022*/ 	.short	0x0010
        /*0024*/ 	.byte	0x00, 0xf5, 0x21, 0x00


	//----- nvinfo : EIATTR_KPARAM_INFO
	.align		4
.L_11:
        /*0028*/ 	.byte	0x04, 0x17
        /*002a*/ 	.short	(.L_13 - .L_12)
.L_12:
        /*002c*/ 	.word	0x00000000
        /*0030*/ 	.short	0x0001
        /*0032*/ 	.short	0x0008
        /*0034*/ 	.byte	0x00, 0xf5, 0x21, 0x00


	//----- nvinfo : EIATTR_KPARAM_INFO
	.align		4
.L_13:
        /*0038*/ 	.byte	0x04, 0x17
        /*003a*/ 	.short	(.L_15 - .L_14)
.L_14:
        /*003c*/ 	.word	0x00000000
        /*0040*/ 	.short	0x0000
        /*0042*/ 	.short	0x0000
        /*0044*/ 	.byte	0x00, 0xf5, 0x21, 0x00


	//----- nvinfo : EIATTR_SPARSE_MMA_MASK
	.align		4
.L_15:
        /*0048*/ 	.byte	0x03, 0x50
        /*004a*/ 	.short	0x0000


	//----- nvinfo : EIATTR_MAXREG_COUNT
	.align		4
        /*004c*/ 	.byte	0x03, 0x1b
        /*004e*/ 	.short	0x00ff


	//----- nvinfo : EIATTR_MERCURY_ISA_VERSION
	.align		4
        /*0050*/ 	.byte	0x03, 0x5f
        /*0052*/ 	.short	0x0101


	//----- nvinfo : EIATTR_VRC_CTA_INIT_COUNT
	.align		4
        /*0054*/ 	.byte	0x02, 0x4a
	.zero		1
	.zero		1


	//----- nvinfo : EIATTR_EXIT_INSTR_OFFSETS
	.align		4
        /*0058*/ 	.byte	0x04, 0x1c
        /*005a*/ 	.short	(.L_17 - .L_16)


	//   ....[0]....
.L_16:
        /*005c*/ 	.word	0x00000110


	//----- nvinfo : EIATTR_MAX_THREADS
	.align		4
.L_17:
        /*0060*/ 	.byte	0x04, 0x05
        /*0062*/ 	.short	(.L_19 - .L_18)
.L_18:
        /*0064*/ 	.word	0x00000010
        /*0068*/ 	.word	0x00000001
        /*006c*/ 	.word	0x00000001


	//----- nvinfo : EIATTR_CBANK_PARAM_SIZE
	.align		4
.L_19:
        /*0070*/ 	.byte	0x03, 0x19
        /*0072*/ 	.short	0x0020


	//----- nvinfo : EIATTR_PARAM_CBANK
	.align		4
        /*0074*/ 	.byte	0x04, 0x0a
        /*0076*/ 	.short	(.L_21 - .L_20)
	.align		4
.L_20:
        /*0078*/ 	.word	index@(.nv.constant0.default_function_kernel)
        /*007c*/ 	.short	0x0380
        /*007e*/ 	.short	0x0020


	//----- nvinfo : EIATTR_SW_WAR
	.align		4
.L_21:
        /*0080*/ 	.byte	0x04, 0x36
        /*0082*/ 	.short	(.L_23 - .L_22)
.L_22:
        /*0084*/ 	.word	0x00000008
.L_23:


//--------------------- .nv.callgraph             --------------------------
	.section	.nv.callgraph,"",@"SHT_CUDA_CALLGRAPH"
	.align	4
	.sectionentsize	8
	.align		4
        /*0000*/ 	.word	0x00000000
	.align		4
        /*0004*/ 	.word	0xffffffff
	.align		4
        /*0008*/ 	.word	0x00000000
	.align		4
        /*000c*/ 	.word	0xfffffffe
	.align		4
        /*0010*/ 	.word	0x00000000
	.align		4
        /*0014*/ 	.word	0xfffffffd
	.align		4
        /*0018*/ 	.word	0x00000000
	.align		4
        /*001c*/ 	.word	0xfffffffc


//--------------------- .text.default_function_kernel --------------------------
	.section	.text.default_function_kernel,"ax",@progbits
	.align	128
        .global         default_function_kernel
        .type           default_function_kernel,@function
        .size           default_function_kernel,(.L_x_1 - default_function_kernel)
        .other          default_function_kernel,@"STO_CUDA_ENTRY STV_DEFAULT"
default_function_kernel:
.text.default_function_kernel:
[----:B------:R-:W-:Y:S01]  /*0000*/  LDC R1, c[0x0][0x37c] ;  /* 0x0000df00ff017b82 */ /* 0x000fe20000000800 */
[----:B------:R-:W0:Y:S07]  /*0010*/  S2R R11, SR_TID.X ;  /* 0x00000000000b7919 */ /* 0x000e2e0000002100 */
[----:B------:R-:W1:Y:S01]  /*0020*/  S2UR UR4, SR_CTAID.X ;  /* 0x00000000000479c3 */ /* 0x000e620000002500 */
[----:B------:R-:W2:Y:S07]  /*0030*/  LDCU.64 UR6, c[0x0][0x358] ;  /* 0x00006b00ff0677ac */ /* 0x000eae0008000a00 */
[----:B------:R-:W3:Y:S08]  /*0040*/  LDC.64 R2, c[0x0][0x398] ;  /* 0x0000e600ff027b82 */ /* 0x000ef00000000a00 */
[----:B------:R-:W2:Y:S08]  /*0050*/  LDC.64 R4, c[0x0][0x380] ;  /* 0x0000e000ff047b82 */ /* 0x000eb00000000a00 */
[----:B------:R-:W4:Y:S01]  /*0060*/  LDC.64 R6, c[0x0][0x390] ;  /* 0x0000e400ff067b82 */ /* 0x000f220000000a00 */
[----:B-1----:R-:W-:-:S06]  /*0070*/  USHF.L.U32 UR4, UR4, 0x4, URZ ;  /* 0x0000000404047899 */ /* 0x002fcc00080006ff */
[----:B0-----:R-:W-:Y:S01]  /*0080*/  LOP3.LUT R11, R11, UR4, RZ, 0xfc, !PT ;  /* 0x000000040b0b7c12 */ /* 0x001fe2000f8efcff */
[----:B------:R-:W0:Y:S04]  /*0090*/  LDC.64 R8, c[0x0][0x388] ;  /* 0x0000e200ff087b82 */ /* 0x000e280000000a00 */
[C---:B---3--:R-:W-:Y:S01]  /*00a0*/  IMAD.WIDE.U32 R2, R11.reuse, 0x4, R2 ;  /* 0x000000040b027825 */ /* 0x048fe200078e0002 */
[----:B--2---:R-:W2:Y:S05]  /*00b0*/  LDG.E.CONSTANT R5, desc[UR6][R4.64] ;  /* 0x0000000604057981 */ /* 0x004eaa000c1e9900 */
[----:B------:R-:W2:Y:S04]  /*00c0*/  LDG.E.CONSTANT R2, desc[UR6][R2.64] ;  /* 0x0000000602027981 */ /* 0x000ea8000c1e9900 */
[----:B----4-:R-:W2:Y:S01]  /*00d0*/  LDG.E.CONSTANT R7, desc[UR6][R6.64] ;  /* 0x0000000606077981 */ /* 0x010ea2000c1e9900 */
[----:B0-----:R-:W-:-:S04]  /*00e0*/  IMAD.WIDE.U32 R8, R11, 0x4, R8 ;  /* 0x000000040b087825 */ /* 0x001fc800078e0008 */
[----:B--2---:R-:W-:-:S05]  /*00f0*/  FFMA R11, R2, R5, R7 ;  /* 0x00000005020b7223 */ /* 0x004fca0000000007 */
[----:B------:R-:W-:Y:S01]  /*0100*/  STG.E desc[UR6][R8.64], R11 ;  /* 0x0000000b08007986 */ /* 0x000fe2000c101906 */
[----:B------:R-:W-:Y:S05]  /*0110*/  EXIT ;  /* 0x000000000000794d */ /* 0x000fea0003800000 */
.L_x_0:
[----:B------:R-:W-:-:S00]  /*0120*/  BRA `(.L_x_0) ;  /* 0xfffffffc00fc7947 */ /* 0x000fc0000383ffff */
[----:B------:R-:W-:-:S00]  /*0130*/  NOP ;  /* 0x0000000000007918 */ /* 0x000fc00000000000 */
        /* <DEDUP_REMOVED lines=12> */
.L_x_1:


//--------------------- .nv.shared.reserved.0     --------------------------
	.section	.nv.shared.reserved.0,"aw",@nobits
	.weak		__nv_reservedSMEM_offset_0_alias
	.size		__nv_reservedSMEM_offset_0_alias, 0, 64
	.other		__nv_reservedSMEM_offset_0_alias,@"STO_CUDA_RESERVED_SHARED STV_DEFAULT"
__nv_reservedSMEM_offset_0_alias:
	.zero		0
	.zero		64


//--------------------- .nv.constant0.default_function_kernel --------------------------
	.section	.nv.constant0.default_function_kernel,"a",@progbits
	.sectionflags	@""
	.align	4
.nv.constant0.default_function_kernel:
	.zero		928


//--------------------- SYMBOLS --------------------------

	.type		.nv.reservedSmem.offset0,@object
	.size		.nv.reservedSmem.offset0,0x4
